//
// Generated by NVIDIA NVVM Compiler
//
// Compiler Build ID: CL-36424714
// Cuda compilation tools, release 13.0, V13.0.88
// Based on NVVM 20.0.0
//

.version 9.0
.target sm_100
.address_size 64

	// .globl	_Z14reluActivationPfS_

.visible .entry _Z14reluActivationPfS_(
	.param .u64 .ptr .align 1 _Z14reluActivationPfS__param_0,
	.param .u64 .ptr .align 1 _Z14reluActivationPfS__param_1
)
{
	.reg .pred 	%p<2>;
	.reg .b32 	%r<5>;
	.reg .b32 	%f<3>;
	.reg .b64 	%rd<8>;

	ld.param.u64 	%rd1, [_Z14reluActivationPfS__param_0];
	ld.param.u64 	%rd2, [_Z14reluActivationPfS__param_1];
	mov.u32 	%r2, %tid.x;
	mov.u32 	%r3, %ctaid.x;
	mov.u32 	%r4, %ntid.x;
	mad.lo.s32 	%r1, %r3, %r4, %r2;
	setp.gt.s32 	%p1, %r1, 999998;
	@%p1 bra 	$L__BB0_2;
	cvta.to.global.u64 	%rd3, %rd1;
	cvta.to.global.u64 	%rd4, %rd2;
	mul.wide.s32 	%rd5, %r1, 4;
	add.s64 	%rd6, %rd3, %rd5;
	ld.global.f32 	%f1, [%rd6];
	max.f32 	%f2, %f1, 0f00000000;
	add.s64 	%rd7, %rd4, %rd5;
	st.global.f32 	[%rd7], %f2;
$L__BB0_2:
	ret;

}


// ===== COMPILED SASS (sm_100) =====

	.target	sm_100

	.elftype	@"ET_EXEC"


//--------------------- .note.nv.tkinfo           --------------------------
	.section	.note.nv.tkinfo,"",@"SHT_NOTE"
	.sectionflags	@"SHF_NOTE_NV_TKINFO"
	.tkinfo
        /*0018*/ 	.word	0x00000002
        /*0030*/ 	.string	""
        /*0030*/ 	.string	"ptxas"
        /*0030*/ 	.string	"Cuda compilation tools, release 13.0, V13.0.88"
        /*0030*/ 	.string	"Build cuda_13.0.r13.0/compiler.36424714_0"
        /*0030*/ 	.string	"-arch sm_100 -m 64 "



//--------------------- .note.nv.cuinfo           --------------------------
	.section	.note.nv.cuinfo,"",@"SHT_NOTE"
	.sectionflags	@"SHF_NOTE_NV_CUINFO"
        /*0018*/ 	.short	0x0002
        /*001a*/ 	.short	0x0064
        /*001c*/ 	.short	0x0082
	.zero		2


//--------------------- .nv.info                  --------------------------
	.section	.nv.info,"",@"SHT_CUDA_INFO"
	.align	4


	//----- nvinfo : EIATTR_REGCOUNT
	.align		4
        /*0000*/ 	.byte	0x04, 0x2f
        /*0002*/ 	.short	(.L_1 - .L_0)
	.align		4
.L_0:
        /*0004*/ 	.word	index@(_Z14reluActivationPfS_)
        /*0008*/ 	.word	0x0000000a


	//----- nvinfo : EIATTR_FRAME_SIZE
	.align		4
.L_1:
        /*000c*/ 	.byte	0x04, 0x11
        /*000e*/ 	.short	(.L_3 - .L_2)
	.align		4
.L_2:
        /*0010*/ 	.word	index@(_Z14reluActivationPfS_)
        /*0014*/ 	.word	0x00000000


	//----- nvinfo : EIATTR_MIN_STACK_SIZE
	.align		4
.L_3:
        /*0018*/ 	.byte	0x04, 0x12
        /*001a*/ 	.short	(.L_5 - .L_4)
	.align		4
.L_4:
        /*001c*/ 	.word	index@(_Z14reluActivationPfS_)
        /*0020*/ 	.word	0x00000000
.L_5:


//--------------------- .nv.compat                --------------------------
	.section	.nv.compat,"",@"SHT_CUDA_COMPAT_INFO"
	.align	4
        /*0000*/ 	.byte	0x02, 0x09, 0x00, 0x00, 0x02, 0x02, 0x01, 0x00, 0x02, 0x05, 0x05, 0x00, 0x03, 0x07, 0x01, 0x01
        /*0010*/ 	.byte	0x02, 0x03, 0x00, 0x00, 0x02, 0x06, 0x01, 0x00, 0x04, 0x0b, 0x08, 0x00, 0x09, 0x00, 0x00, 0x00
        /*0020*/ 	.byte	0x00, 0x00, 0x00, 0x00


//--------------------- .nv.info._Z14reluActivationPfS_ --------------------------
	.section	.nv.info._Z14reluActivationPfS_,"",@"SHT_CUDA_INFO"
	.sectionflags	@""
	.align	4


	//----- nvinfo : EIATTR_CUDA_API_VERSION
	.align		4
        /*0000*/ 	.byte	0x04, 0x37
        /*0002*/ 	.short	(.L_7 - .L_6)
.L_6:
        /*0004*/ 	.word	0x00000082


	//----- nvinfo : EIATTR_KPARAM_INFO
	.align		4
.L_7:
        /*0008*/ 	.byte	0x04, 0x17
        /*000a*/ 	.short	(.L_9 - .L_8)
.L_8:
        /*000c*/ 	.word	0x00000000
        /*0010*/ 	.short	0x0001
        /*0012*/ 	.short	0x0008
        /*0014*/ 	.byte	0x00, 0xf5, 0x21, 0x00


	//----- nvinfo : EIATTR_KPARAM_INFO
	.align		4
.L_9:
        /*0018*/ 	.byte	0x04, 0x17
        /*001a*/ 	.short	(.L_11 - .L_10)
.L_10:
        /*001c*/ 	.word	0x00000000
        /*0020*/ 	.short	0x0000
        /*0022*/ 	.short	0x0000
        /*0024*/ 	.byte	0x00, 0xf5, 0x21, 0x00


	//----- nvinfo : EIATTR_SPARSE_MMA_MASK
	.align		4
.L_11:
        /*0028*/ 	.byte	0x03, 0x50
        /*002a*/ 	.short	0x0000


	//----- nvinfo : EIATTR_MAXREG_COUNT
	.align		4
        /*002c*/ 	.byte	0x03, 0x1b
        /*002e*/ 	.short	0x00ff


	//----- nvinfo : EIATTR_MERCURY_ISA_VERSION
	.align		4
        /*0030*/ 	.byte	0x03, 0x5f
        /*0032*/ 	.short	0x0101


	//----- nvinfo : EIATTR_VRC_CTA_INIT_COUNT
	.align		4
        /*0034*/ 	.byte	0x02, 0x4a
	.zero		1
	.zero		1


	//----- nvinfo : EIATTR_EXIT_INSTR_OFFSETS
	.align		4
        /*0038*/ 	.byte	0x04, 0x1c
        /*003a*/ 	.short	(.L_13 - .L_12)


	//   ....[0]....
.L_12:
        /*003c*/ 	.word	0x00000060


	//   ....[1]....
        /*0040*/ 	.word	0x000000f0


	//----- nvinfo : EIATTR_CBANK_PARAM_SIZE
	.align		4
.L_13:
        /*0044*/ 	.byte	0x03, 0x19
        /*0046*/ 	.short	0x0010


	//----- nvinfo : EIATTR_PARAM_CBANK
	.align		4
        /*0048*/ 	.byte	0x04, 0x0a
        /*004a*/ 	.short	(.L_15 - .L_14)
	.align		4
.L_14:
        /*004c*/ 	.word	index@(.nv.constant0._Z14reluActivationPfS_)
        /*0050*/ 	.short	0x0380
        /*0052*/ 	.short	0x0010


	//----- nvinfo : EIATTR_SW_WAR
	.align		4
.L_15:
        /*0054*/ 	.byte	0x04, 0x36
        /*0056*/ 	.short	(.L_17 - .L_16)
.L_16:
        /*0058*/ 	.word	0x00000008
.L_17:


//--------------------- .nv.callgraph             --------------------------
	.section	.nv.callgraph,"",@"SHT_CUDA_CALLGRAPH"
	.align	4
	.sectionentsize	8
	.align		4
        /*0000*/ 	.word	0x00000000
	.align		4
        /*0004*/ 	.word	0xffffffff
	.align		4
        /*0008*/ 	.word	0x00000000
	.align		4
        /*000c*/ 	.word	0xfffffffe
	.align		4
        /*0010*/ 	.word	0x00000000
	.align		4
        /*0014*/ 	.word	0xfffffffd
	.align		4
        /*0018*/ 	.word	0x00000000
	.align		4
        /*001c*/ 	.word	0xfffffffc


//--------------------- .text._Z14reluActivationPfS_ --------------------------
	.section	.text._Z14reluActivationPfS_,"ax",@progbits
	.align	128
        .global         _Z14reluActivationPfS_
        .type           _Z14reluActivationPfS_,@function
        .size           _Z14reluActivationPfS_,(.L_x_1 - _Z14reluActivationPfS_)
        .other          _Z14reluActivationPfS_,@"STO_CUDA_ENTRY STV_DEFAULT"
_Z14reluActivationPfS_:
.text._Z14reluActivationPfS_:
[----:B------:R-:W-:Y:S01]  /*0000*/  LDC R1, c[0x0][0x37c] ;  /* 0x0000df00ff017b82 */ /* 0x000fe20000000800 */
[----:B------:R-:W0:Y:S07]  /*0010*/  S2R R7, SR_TID.X ;  /* 0x0000000000077919 */ /* 0x000e2e0000002100 */
[----:B------:R-:W0:Y:S08]  /*0020*/  S2UR UR4, SR_CTAID.X ;  /* 0x00000000000479c3 */ /* 0x000e300000002500 */
[----:B------:R-:W0:Y:S02]  /*0030*/  LDC R0, c[0x0][0x360] ;  /* 0x0000d800ff007b82 */ /* 0x000e240000000800 */
[----:B0-----:R-:W-:-:S05]  /*0040*/  IMAD R7, R0, UR4, R7 ;  /* 0x0000000400077c24 */ /* 0x001fca000f8e0207 */
[----:B------:R-:W-:-:S13]  /*0050*/  ISETP.GT.AND P0, PT, R7, 0xf423e, PT ;  /* 0x000f423e0700780c */ /* 0x000fda0003f04270 */
[----:B------:R-:W-:Y:S05]  /*0060*/  @P0 EXIT ;  /* 0x000000000000094d */ /* 0x000fea0003800000 */
[----:B------:R-:W0:Y:S01]  /*0070*/  LDC.64 R2, c[0x0][0x380] ;  /* 0x0000e000ff027b82 */ /* 0x000e220000000a00 */
[----:B------:R-:W1:Y:S07]  /*0080*/  LDCU.64 UR4, c[0x0][0x358] ;  /* 0x00006b00ff0477ac */ /* 0x000e6e0008000a00 */
[----:B------:R-:W2:Y:S01]  /*0090*/  LDC.64 R4, c[0x0][0x388] ;  /* 0x0000e200ff047b82 */ /* 0x000ea20000000a00 */
[----:B0-----:R-:W-:-:S06]  /*00a0*/  IMAD.WIDE R2, R7, 0x4, R2 ;  /* 0x0000000407027825 */ /* 0x001fcc00078e0202 */
[----:B-1----:R-:W3:Y:S01]  /*00b0*/  LDG.E R2, desc[UR4][R2.64] ;  /* 0x0000000402027981 */ /* 0x002ee2000c1e1900 */
[----:B--2---:R-:W-:Y:S01]  /*00c0*/  IMAD.WIDE R4, R7, 0x4, R4 ;  /* 0x0000000407047825 */ /* 0x004fe200078e0204 */
[----:B---3--:R-:W-:-:S05]  /*00d0*/  FMNMX R7, RZ, R2, !PT ;  /* 0x00000002ff077209 */ /* 0x008fca0007800000 */
[----:B------:R-:W-:Y:S01]  /*00e0*/  STG.E desc[UR4][R4.64], R7 ;  /* 0x0000000704007986 */ /* 0x000fe2000c101904 */
[----:B------:R-:W-:Y:S05]  /*00f0*/  EXIT ;  /* 0x000000000000794d */ /* 0x000fea0003800000 */
.L_x_0:
[----:B------:R-:W-:-:S00]  /*0100*/  BRA `(.L_x_0) ;  /* 0xfffffffc00fc7947 */ /* 0x000fc0000383ffff */
[----:B------:R-:W-:-:S00]  /*0110*/  NOP ;  /* 0x0000000000007918 */ /* 0x000fc00000000000 */
        /* <DEDUP_REMOVED lines=14> */
.L_x_1:


//--------------------- .nv.shared.reserved.0     --------------------------
	.section	.nv.shared.reserved.0,"aw",@nobits
	.weak		__nv_reservedSMEM_offset_0_alias
	.size		__nv_reservedSMEM_offset_0_alias, 0, 64
	.other		__nv_reservedSMEM_offset_0_alias,@"STO_CUDA_RESERVED_SHARED STV_DEFAULT"
__nv_reservedSMEM_offset_0_alias:
	.zero		0
	.zero		64


//--------------------- .nv.constant0._Z14reluActivationPfS_ --------------------------
	.section	.nv.constant0._Z14reluActivationPfS_,"a",@progbits
	.sectionflags	@""
	.align	4
.nv.constant0._Z14reluActivationPfS_:
	.zero		912


//--------------------- SYMBOLS --------------------------

	.type		.nv.reservedSmem.offset0,@object
	.size		.nv.reservedSmem.offset0,0x4
